//
// Generated by NVIDIA NVVM Compiler
//
// Compiler Build ID: CL-36424714
// Cuda compilation tools, release 13.0, V13.0.88
// Based on NVVM 20.0.0
//

.version 9.0
.target sm_100
.address_size 64

	// .globl	_Z14hello_from_gpuv
.extern .func  (.param .b32 func_retval0) vprintf
(
	.param .b64 vprintf_param_0,
	.param .b64 vprintf_param_1
)
;
.global .align 1 .b8 $str[24] = {98, 108, 111, 99, 107, 68, 105, 109, 40, 120, 121, 122, 41, 61, 37, 100, 44, 37, 100, 44, 37, 100, 10};
.global .align 1 .b8 $str$1[45] = {104, 101, 108, 108, 111, 32, 119, 111, 114, 100, 32, 102, 114, 111, 109, 32, 98, 108, 111, 99, 107, 32, 37, 100, 32, 97, 110, 100, 32, 116, 104, 114, 101, 97, 100, 32, 40, 37, 100, 44, 37, 100, 41, 10};

.visible .entry _Z14hello_from_gpuv()
{
	.local .align 8 .b8 	__local_depot0[16];
	.reg .b64 	%SP;
	.reg .b64 	%SPL;
	.reg .b32 	%r<11>;
	.reg .b64 	%rd<7>;

	mov.u64 	%SPL, __local_depot0;
	cvta.local.u64 	%SP, %SPL;
	add.u64 	%rd1, %SP, 0;
	add.u64 	%rd2, %SPL, 0;
	mov.u32 	%r1, %ctaid.x;
	mov.u32 	%r2, %tid.x;
	mov.u32 	%r3, %tid.y;
	mov.u32 	%r4, %ntid.x;
	mov.u32 	%r5, %ntid.y;
	mov.u32 	%r6, %ntid.z;
	st.local.v2.u32 	[%rd2], {%r4, %r5};
	st.local.u32 	[%rd2+8], %r6;
	mov.u64 	%rd3, $str;
	cvta.global.u64 	%rd4, %rd3;
	{ // callseq 0, 0
	.param .b64 param0;
	st.param.b64 	[param0], %rd4;
	.param .b64 param1;
	st.param.b64 	[param1], %rd1;
	.param .b32 retval0;
	call.uni (retval0), 
	vprintf, 
	(
	param0, 
	param1
	);
	ld.param.b32 	%r7, [retval0];
	} // callseq 0
	st.local.v2.u32 	[%rd2], {%r1, %r2};
	st.local.u32 	[%rd2+8], %r3;
	mov.u64 	%rd5, $str$1;
	cvta.global.u64 	%rd6, %rd5;
	{ // callseq 1, 0
	.param .b64 param0;
	st.param.b64 	[param0], %rd6;
	.param .b64 param1;
	st.param.b64 	[param1], %rd1;
	.param .b32 retval0;
	call.uni (retval0), 
	vprintf, 
	(
	param0, 
	param1
	);
	ld.param.b32 	%r9, [retval0];
	} // callseq 1
	ret;

}


// ===== COMPILED SASS (sm_100) =====

	.target	sm_100

	.elftype	@"ET_EXEC"


//--------------------- .note.nv.tkinfo           --------------------------
	.section	.note.nv.tkinfo,"",@"SHT_NOTE"
	.sectionflags	@"SHF_NOTE_NV_TKINFO"
	.tkinfo
        /*0018*/ 	.word	0x00000002
        /*0030*/ 	.string	""
        /*0030*/ 	.string	"ptxas"
        /*0030*/ 	.string	"Cuda compilation tools, release 13.0, V13.0.88"
        /*0030*/ 	.string	"Build cuda_13.0.r13.0/compiler.36424714_0"
        /*0030*/ 	.string	"-arch sm_100 -m 64 "



//--------------------- .note.nv.cuinfo           --------------------------
	.section	.note.nv.cuinfo,"",@"SHT_NOTE"
	.sectionflags	@"SHF_NOTE_NV_CUINFO"
        /*0018*/ 	.short	0x0002
        /*001a*/ 	.short	0x0064
        /*001c*/ 	.short	0x0082
	.zero		2


//--------------------- .nv.info                  --------------------------
	.section	.nv.info,"",@"SHT_CUDA_INFO"
	.align	4


	//----- nvinfo : EIATTR_REGCOUNT
	.align		4
        /*0000*/ 	.byte	0x04, 0x2f
        /*0002*/ 	.short	(.L_3 - .L_2)
	.align		4
.L_2:
        /*0004*/ 	.word	index@(_Z14hello_from_gpuv)
        /*0008*/ 	.word	0x00000019


	//----- nvinfo : EIATTR_FRAME_SIZE
	.align		4
.L_3:
        /*000c*/ 	.byte	0x04, 0x11
        /*000e*/ 	.short	(.L_5 - .L_4)
	.align		4
.L_4:
        /*0010*/ 	.word	index@(_Z14hello_from_gpuv)
        /*0014*/ 	.word	0x00000010


	//----- nvinfo : EIATTR_MIN_STACK_SIZE
	.align		4
.L_5:
        /*0018*/ 	.byte	0x04, 0x12
        /*001a*/ 	.short	(.L_7 - .L_6)
	.align		4
.L_6:
        /*001c*/ 	.word	index@(_Z14hello_from_gpuv)
        /*0020*/ 	.word	0x00000010
.L_7:


//--------------------- .nv.compat                --------------------------
	.section	.nv.compat,"",@"SHT_CUDA_COMPAT_INFO"
	.align	4
        /*0000*/ 	.byte	0x02, 0x09, 0x00, 0x00, 0x02, 0x02, 0x01, 0x00, 0x02, 0x05, 0x05, 0x00, 0x03, 0x07, 0x01, 0x01
        /*0010*/ 	.byte	0x02, 0x03, 0x00, 0x00, 0x02, 0x06, 0x01, 0x00, 0x04, 0x0b, 0x08, 0x00, 0x09, 0x00, 0x00, 0x00
        /*0020*/ 	.byte	0x00, 0x00, 0x00, 0x00


//--------------------- .nv.info._Z14hello_from_gpuv --------------------------
	.section	.nv.info._Z14hello_from_gpuv,"",@"SHT_CUDA_INFO"
	.sectionflags	@""
	.align	4


	//----- nvinfo : EIATTR_CUDA_API_VERSION
	.align		4
        /*0000*/ 	.byte	0x04, 0x37
        /*0002*/ 	.short	(.L_9 - .L_8)
.L_8:
        /*0004*/ 	.word	0x00000082


	//----- nvinfo : EIATTR_SPARSE_MMA_MASK
	.align		4
.L_9:
        /*0008*/ 	.byte	0x03, 0x50
        /*000a*/ 	.short	0x0000


	//----- nvinfo : EIATTR_MAXREG_COUNT
	.align		4
        /*000c*/ 	.byte	0x03, 0x1b
        /*000e*/ 	.short	0x00ff


	//----- nvinfo : EIATTR_EXTERNS
	.align		4
        /*0010*/ 	.byte	0x04, 0x0f
        /*0012*/ 	.short	(.L_11 - .L_10)


	//   ....[0]....
	.align		4
.L_10:
        /*0014*/ 	.word	index@(vprintf)


	//----- nvinfo : EIATTR_MERCURY_ISA_VERSION
	.align		4
.L_11:
        /*0018*/ 	.byte	0x03, 0x5f
        /*001a*/ 	.short	0x0101


	//----- nvinfo : EIATTR_VRC_CTA_INIT_COUNT
	.align		4
        /*001c*/ 	.byte	0x02, 0x4a
	.zero		1
	.zero		1


	//----- nvinfo : EIATTR_SYSCALL_OFFSETS
	.align		4
        /*0020*/ 	.byte	0x04, 0x46
        /*0022*/ 	.short	(.L_13 - .L_12)


	//   ....[0]....
.L_12:
        /*0024*/ 	.word	0x00000160


	//   ....[1]....
        /*0028*/ 	.word	0x00000200


	//----- nvinfo : EIATTR_EXIT_INSTR_OFFSETS
	.align		4
.L_13:
        /*002c*/ 	.byte	0x04, 0x1c
        /*002e*/ 	.short	(.L_15 - .L_14)


	//   ....[0]....
.L_14:
        /*0030*/ 	.word	0x00000210


	//----- nvinfo : EIATTR_SW_WAR
	.align		4
.L_15:
        /*0034*/ 	.byte	0x04, 0x36
        /*0036*/ 	.short	(.L_17 - .L_16)
.L_16:
        /*0038*/ 	.word	0x00000008
.L_17:


//--------------------- .nv.callgraph             --------------------------
	.section	.nv.callgraph,"",@"SHT_CUDA_CALLGRAPH"
	.align	4
	.sectionentsize	8
	.align		4
        /*0000*/ 	.word	0x00000000
	.align		4
        /*0004*/ 	.word	0xffffffff
	.align		4
        /*0008*/ 	.word	index@(_Z14hello_from_gpuv)
	.align		4
        /*000c*/ 	.word	index@(vprintf)
	.align		4
        /*0010*/ 	.word	0x00000000
	.align		4
        /*0014*/ 	.word	0xfffffffe
	.align		4
        /*0018*/ 	.word	0x00000000
	.align		4
        /*001c*/ 	.word	0xfffffffd
	.align		4
        /*0020*/ 	.word	0x00000000
	.align		4
        /*0024*/ 	.word	0xfffffffc


//--------------------- .nv.constant4             --------------------------
	.section	.nv.constant4,"a",@progbits
	.align	8
	.align		8
.nv.constant4:
        /*0000*/ 	.dword	vprintf
	.align		8
        /*0008*/ 	.dword	$str
	.align		8
        /*0010*/ 	.dword	$str$1


//--------------------- .text._Z14hello_from_gpuv --------------------------
	.section	.text._Z14hello_from_gpuv,"ax",@progbits
	.align	128
        .global         _Z14hello_from_gpuv
        .type           _Z14hello_from_gpuv,@function
        .size           _Z14hello_from_gpuv,(.L_x_3 - _Z14hello_from_gpuv)
        .other          _Z14hello_from_gpuv,@"STO_CUDA_ENTRY STV_DEFAULT"
_Z14hello_from_gpuv:
.text._Z14hello_from_gpuv:
[----:B------:R-:W0:Y:S01]  /*0000*/  LDC R1, c[0x0][0x37c] ;  /* 0x0000df00ff017b82 */ /* 0x000e220000000800 */
[----:B------:R-:W1:Y:S07]  /*0010*/  LDCU UR5, c[0x0][0x2fc] ;  /* 0x00005f80ff0577ac */ /* 0x000e6e0008000800 */
[----:B------:R-:W2:Y:S01]  /*0020*/  LDC R10, c[0x0][0x360] ;  /* 0x0000d800ff0a7b82 */ /* 0x000ea20000000800 */
[----:B0-----:R-:W-:Y:S01]  /*0030*/  VIADD R1, R1, 0xfffffff0 ;  /* 0xfffffff001017836 */ /* 0x001fe20000000000 */
[----:B------:R-:W-:Y:S01]  /*0040*/  MOV R2, 0x0 ;  /* 0x0000000000027802 */ /* 0x000fe20000000f00 */
[----:B------:R-:W0:Y:S01]  /*0050*/  LDCU UR4, c[0x0][0x2f8] ;  /* 0x00005f00ff0477ac */ /* 0x000e220008000800 */
[----:B------:R-:W3:Y:S01]  /*0060*/  S2R R18, SR_TID.Y ;  /* 0x0000000000127919 */ /* 0x000ee20000002200 */
[----:B------:R-:W4:Y:S03]  /*0070*/  LDCU.64 UR6, c[0x4][0x8] ;  /* 0x01000100ff0677ac */ /* 0x000f260008000a00 */
[----:B------:R-:W2:Y:S01]  /*0080*/  LDC R11, c[0x0][0x364] ;  /* 0x0000d900ff0b7b82 */ /* 0x000ea20000000800 */
[----:B------:R-:W5:Y:S01]  /*0090*/  S2R R16, SR_CTAID.X ;  /* 0x0000000000107919 */ /* 0x000f620000002500 */
[----:B------:R-:W2:Y:S06]  /*00a0*/  S2R R17, SR_TID.X ;  /* 0x0000000000117919 */ /* 0x000eac0000002100 */
[----:B------:R-:W3:Y:S01]  /*00b0*/  LDC R0, c[0x0][0x368] ;  /* 0x0000da00ff007b82 */ /* 0x000ee20000000800 */
[----:B0-----:R-:W-:-:S07]  /*00c0*/  IADD3 R19, P0, PT, R1, UR4, RZ ;  /* 0x0000000401137c10 */ /* 0x001fce000ff1e0ff */
[----:B------:R0:W0:Y:S01]  /*00d0*/  LDC.64 R8, c[0x4][R2] ;  /* 0x0100000002087b82 */ /* 0x0000220000000a00 */
[----:B----4-:R-:W-:Y:S01]  /*00e0*/  MOV R4, UR6 ;  /* 0x0000000600047c02 */ /* 0x010fe20008000f00 */
[----:B-1----:R-:W-:Y:S02]  /*00f0*/  IMAD.X R22, RZ, RZ, UR5, P0 ;  /* 0x00000005ff167e24 */ /* 0x002fe400080e06ff */
[----:B------:R-:W-:Y:S02]  /*0100*/  IMAD.U32 R5, RZ, RZ, UR7 ;  /* 0x00000007ff057e24 */ /* 0x000fe4000f8e00ff */
[----:B------:R-:W-:Y:S01]  /*0110*/  IMAD.MOV.U32 R6, RZ, RZ, R19 ;  /* 0x000000ffff067224 */ /* 0x000fe200078e0013 */
[----:B------:R-:W-:Y:S01]  /*0120*/  MOV R7, R22 ;  /* 0x0000001600077202 */ /* 0x000fe20000000f00 */
[----:B--2---:R1:W-:Y:S04]  /*0130*/  STL.64 [R1], R10 ;  /* 0x0000000a01007387 */ /* 0x0043e80000100a00 */
[----:B---3-5:R1:W-:Y:S02]  /*0140*/  STL [R1+0x8], R0 ;  /* 0x0000080001007387 */ /* 0x0283e40000100800 */
[----:B------:R-:W-:-:S07]  /*0150*/  LEPC R20, `(.L_x_0) ;  /* 0x000000001014794e */ /* 0x000fce0000000000 */
[----:B01----:R-:W-:Y:S05]  /*0160*/  CALL.ABS.NOINC R8 ;  /* 0x0000000008007343 */ /* 0x003fea0003c00000 */
.L_x_0:
[----:B------:R0:W-:Y:S01]  /*0170*/  STL.64 [R1], R16 ;  /* 0x0000001001007387 */ /* 0x0001e20000100a00 */
[----:B------:R-:W1:Y:S01]  /*0180*/  LDC.64 R2, c[0x4][R2] ;  /* 0x0100000002027b82 */ /* 0x000e620000000a00 */
[----:B------:R-:W2:Y:S01]  /*0190*/  LDCU.64 UR4, c[0x4][0x10] ;  /* 0x01000200ff0477ac */ /* 0x000ea20008000a00 */
[----:B------:R-:W-:Y:S01]  /*01a0*/  IMAD.MOV.U32 R6, RZ, RZ, R19 ;  /* 0x000000ffff067224 */ /* 0x000fe200078e0013 */
[----:B------:R0:W-:Y:S01]  /*01b0*/  STL [R1+0x8], R18 ;  /* 0x0000081201007387 */ /* 0x0001e20000100800 */
[----:B------:R-:W-:Y:S01]  /*01c0*/  MOV R7, R22 ;  /* 0x0000001600077202 */ /* 0x000fe20000000f00 */
[----:B--2---:R-:W-:Y:S01]  /*01d0*/  IMAD.U32 R4, RZ, RZ, UR4 ;  /* 0x00000004ff047e24 */ /* 0x004fe2000f8e00ff */
[----:B0-----:R-:W-:-:S07]  /*01e0*/  MOV R5, UR5 ;  /* 0x0000000500057c02 */ /* 0x001fce0008000f00 */
[----:B------:R-:W-:-:S07]  /*01f0*/  LEPC R20, `(.L_x_1) ;  /* 0x000000001014794e */ /* 0x000fce0000000000 */
[----:B-1----:R-:W-:Y:S05]  /*0200*/  CALL.ABS.NOINC R2 ;  /* 0x0000000002007343 */ /* 0x002fea0003c00000 */
.L_x_1:
[----:B------:R-:W-:Y:S05]  /*0210*/  EXIT ;  /* 0x000000000000794d */ /* 0x000fea0003800000 */
.L_x_2:
[----:B------:R-:W-:-:S00]  /*0220*/  BRA `(.L_x_2) ;  /* 0xfffffffc00fc7947 */ /* 0x000fc0000383ffff */
[----:B------:R-:W-:-:S00]  /*0230*/  NOP ;  /* 0x0000000000007918 */ /* 0x000fc00000000000 */
        /* <DEDUP_REMOVED lines=12> */
.L_x_3:


//--------------------- .nv.global.init           --------------------------
	.section	.nv.global.init,"aw",@progbits
.nv.global.init:
	.type		$str,@object
	.size		$str,($str$1 - $str)
$str:
        /*0000*/ 	.byte	0x62, 0x6c, 0x6f, 0x63, 0x6b, 0x44, 0x69, 0x6d, 0x28, 0x78, 0x79, 0x7a, 0x29, 0x3d, 0x25, 0x64
        /*0010*/ 	.byte	0x2c, 0x25, 0x64, 0x2c, 0x25, 0x64, 0x0a, 0x00
	.type		$str$1,@object
	.size		$str$1,(.L_1 - $str$1)
$str$1:
        /*0018*/ 	.byte	0x68, 0x65, 0x6c, 0x6c, 0x6f, 0x20, 0x77, 0x6f, 0x72, 0x64, 0x20, 0x66, 0x72, 0x6f, 0x6d, 0x20
        /*0028*/ 	.byte	0x62, 0x6c, 0x6f, 0x63, 0x6b, 0x20, 0x25, 0x64, 0x20, 0x61, 0x6e, 0x64, 0x20, 0x74, 0x68, 0x72
        /*0038*/ 	.byte	0x65, 0x61, 0x64, 0x20, 0x28, 0x25, 0x64, 0x2c, 0x25, 0x64, 0x29, 0x0a, 0x00
.L_1:


//--------------------- .nv.shared.reserved.0     --------------------------
	.section	.nv.shared.reserved.0,"aw",@nobits
	.weak		__nv_reservedSMEM_offset_0_alias
	.size		__nv_reservedSMEM_offset_0_alias, 0, 64
	.other		__nv_reservedSMEM_offset_0_alias,@"STO_CUDA_RESERVED_SHARED STV_DEFAULT"
__nv_reservedSMEM_offset_0_alias:
	.zero		0
	.zero		64


//--------------------- .nv.constant0._Z14hello_from_gpuv --------------------------
	.section	.nv.constant0._Z14hello_from_gpuv,"a",@progbits
	.sectionflags	@""
	.align	4
.nv.constant0._Z14hello_from_gpuv:
	.zero		896


//--------------------- SYMBOLS --------------------------

	.type		.nv.reservedSmem.offset0,@object
	.size		.nv.reservedSmem.offset0,0x4
	.type		vprintf,@function
